//
// Generated by NVIDIA NVVM Compiler
//
// Compiler Build ID: CL-36424714
// Cuda compilation tools, release 13.0, V13.0.88
// Based on NVVM 20.0.0
//

.version 9.0
.target sm_100
.address_size 64

	// .globl	_Z18convolution_kernelPhS_Pfiii

.visible .entry _Z18convolution_kernelPhS_Pfiii(
	.param .u64 .ptr .align 1 _Z18convolution_kernelPhS_Pfiii_param_0,
	.param .u64 .ptr .align 1 _Z18convolution_kernelPhS_Pfiii_param_1,
	.param .u64 .ptr .align 1 _Z18convolution_kernelPhS_Pfiii_param_2,
	.param .u32 _Z18convolution_kernelPhS_Pfiii_param_3,
	.param .u32 _Z18convolution_kernelPhS_Pfiii_param_4,
	.param .u32 _Z18convolution_kernelPhS_Pfiii_param_5
)
{
	.reg .pred 	%p<13>;
	.reg .b16 	%rs<16>;
	.reg .b32 	%r<112>;
	.reg .b32 	%f<74>;
	.reg .b64 	%rd<57>;

	ld.param.u64 	%rd4, [_Z18convolution_kernelPhS_Pfiii_param_0];
	ld.param.u64 	%rd3, [_Z18convolution_kernelPhS_Pfiii_param_1];
	ld.param.u64 	%rd5, [_Z18convolution_kernelPhS_Pfiii_param_2];
	ld.param.u32 	%r23, [_Z18convolution_kernelPhS_Pfiii_param_3];
	ld.param.u32 	%r26, [_Z18convolution_kernelPhS_Pfiii_param_4];
	ld.param.u32 	%r25, [_Z18convolution_kernelPhS_Pfiii_param_5];
	cvta.to.global.u64 	%rd1, %rd5;
	cvta.to.global.u64 	%rd2, %rd4;
	mov.u32 	%r27, %ctaid.x;
	mov.u32 	%r28, %ntid.x;
	mov.u32 	%r29, %tid.x;
	mad.lo.s32 	%r1, %r27, %r28, %r29;
	mov.u32 	%r30, %ctaid.y;
	mov.u32 	%r31, %ntid.y;
	mov.u32 	%r32, %tid.y;
	mad.lo.s32 	%r33, %r30, %r31, %r32;
	setp.ge.s32 	%p1, %r1, %r23;
	setp.ge.s32 	%p2, %r33, %r26;
	or.pred  	%p3, %p1, %p2;
	@%p3 bra 	$L__BB0_16;
	setp.lt.s32 	%p4, %r25, 1;
	mov.f32 	%f72, 0f00000000;
	@%p4 bra 	$L__BB0_15;
	cvt.rn.f32.s32 	%f17, %r25;
	add.f32 	%f18, %f17, 0fBF800000;
	mul.f32 	%f19, %f18, 0fBF000000;
	cvt.rzi.s32.f32 	%r35, %f19;
	add.s32 	%r3, %r35, %r33;
	add.s32 	%r4, %r26, -1;
	add.s32 	%r5, %r35, %r1;
	add.s32 	%r6, %r23, -1;
	and.b32  	%r7, %r25, 7;
	add.s32 	%r8, %r7, -1;
	and.b32  	%r9, %r25, 3;
	and.b32  	%r10, %r25, 2147483640;
	and.b32  	%r11, %r25, 1;
	mov.f32 	%f72, 0f00000000;
	mov.b32 	%r107, 0;
$L__BB0_3:
	setp.lt.u32 	%p5, %r25, 8;
	add.s32 	%r37, %r3, %r107;
	max.s32 	%r38, %r37, 0;
	min.s32 	%r39, %r38, %r4;
	mul.lo.s32 	%r13, %r39, %r23;
	mul.lo.s32 	%r14, %r107, %r25;
	mov.b32 	%r110, 0;
	@%p5 bra 	$L__BB0_6;
	mov.b32 	%r108, 0;
$L__BB0_5:
	.pragma "nounroll";
	add.s32 	%r41, %r5, %r108;
	max.s32 	%r42, %r41, 0;
	min.s32 	%r43, %r42, %r6;
	add.s32 	%r44, %r43, %r13;
	cvt.s64.s32 	%rd6, %r44;
	add.s64 	%rd7, %rd2, %rd6;
	ld.global.u8 	%rs1, [%rd7];
	cvt.rn.f32.u16 	%f21, %rs1;
	add.s32 	%r45, %r108, %r14;
	mul.wide.u32 	%rd8, %r45, 4;
	add.s64 	%rd9, %rd1, %rd8;
	ld.global.f32 	%f22, [%rd9];
	fma.rn.f32 	%f23, %f22, %f21, %f72;
	add.s32 	%r46, %r41, 1;
	max.s32 	%r47, %r46, 0;
	min.s32 	%r48, %r47, %r6;
	add.s32 	%r49, %r48, %r13;
	cvt.s64.s32 	%rd10, %r49;
	add.s64 	%rd11, %rd2, %rd10;
	ld.global.u8 	%rs2, [%rd11];
	cvt.rn.f32.u16 	%f24, %rs2;
	ld.global.f32 	%f25, [%rd9+4];
	fma.rn.f32 	%f26, %f25, %f24, %f23;
	add.s32 	%r50, %r41, 2;
	max.s32 	%r51, %r50, 0;
	min.s32 	%r52, %r51, %r6;
	add.s32 	%r53, %r52, %r13;
	cvt.s64.s32 	%rd12, %r53;
	add.s64 	%rd13, %rd2, %rd12;
	ld.global.u8 	%rs3, [%rd13];
	cvt.rn.f32.u16 	%f27, %rs3;
	ld.global.f32 	%f28, [%rd9+8];
	fma.rn.f32 	%f29, %f28, %f27, %f26;
	add.s32 	%r54, %r41, 3;
	max.s32 	%r55, %r54, 0;
	min.s32 	%r56, %r55, %r6;
	add.s32 	%r57, %r56, %r13;
	cvt.s64.s32 	%rd14, %r57;
	add.s64 	%rd15, %rd2, %rd14;
	ld.global.u8 	%rs4, [%rd15];
	cvt.rn.f32.u16 	%f30, %rs4;
	ld.global.f32 	%f31, [%rd9+12];
	fma.rn.f32 	%f32, %f31, %f30, %f29;
	add.s32 	%r58, %r41, 4;
	max.s32 	%r59, %r58, 0;
	min.s32 	%r60, %r59, %r6;
	add.s32 	%r61, %r60, %r13;
	cvt.s64.s32 	%rd16, %r61;
	add.s64 	%rd17, %rd2, %rd16;
	ld.global.u8 	%rs5, [%rd17];
	cvt.rn.f32.u16 	%f33, %rs5;
	ld.global.f32 	%f34, [%rd9+16];
	fma.rn.f32 	%f35, %f34, %f33, %f32;
	add.s32 	%r62, %r41, 5;
	max.s32 	%r63, %r62, 0;
	min.s32 	%r64, %r63, %r6;
	add.s32 	%r65, %r64, %r13;
	cvt.s64.s32 	%rd18, %r65;
	add.s64 	%rd19, %rd2, %rd18;
	ld.global.u8 	%rs6, [%rd19];
	cvt.rn.f32.u16 	%f36, %rs6;
	ld.global.f32 	%f37, [%rd9+20];
	fma.rn.f32 	%f38, %f37, %f36, %f35;
	add.s32 	%r66, %r41, 6;
	max.s32 	%r67, %r66, 0;
	min.s32 	%r68, %r67, %r6;
	add.s32 	%r69, %r68, %r13;
	cvt.s64.s32 	%rd20, %r69;
	add.s64 	%rd21, %rd2, %rd20;
	ld.global.u8 	%rs7, [%rd21];
	cvt.rn.f32.u16 	%f39, %rs7;
	ld.global.f32 	%f40, [%rd9+24];
	fma.rn.f32 	%f41, %f40, %f39, %f38;
	add.s32 	%r70, %r41, 7;
	max.s32 	%r71, %r70, 0;
	min.s32 	%r72, %r71, %r6;
	add.s32 	%r73, %r72, %r13;
	cvt.s64.s32 	%rd22, %r73;
	add.s64 	%rd23, %rd2, %rd22;
	ld.global.u8 	%rs8, [%rd23];
	cvt.rn.f32.u16 	%f42, %rs8;
	ld.global.f32 	%f43, [%rd9+28];
	fma.rn.f32 	%f72, %f43, %f42, %f41;
	add.s32 	%r108, %r108, 8;
	setp.ne.s32 	%p6, %r108, %r10;
	mov.u32 	%r110, %r10;
	@%p6 bra 	$L__BB0_5;
$L__BB0_6:
	setp.eq.s32 	%p7, %r7, 0;
	@%p7 bra 	$L__BB0_14;
	setp.lt.u32 	%p8, %r8, 3;
	@%p8 bra 	$L__BB0_9;
	add.s32 	%r74, %r5, %r110;
	max.s32 	%r75, %r74, 0;
	min.s32 	%r76, %r75, %r6;
	add.s32 	%r77, %r76, %r13;
	cvt.s64.s32 	%rd24, %r77;
	add.s64 	%rd25, %rd2, %rd24;
	ld.global.u8 	%rs9, [%rd25];
	cvt.rn.f32.u16 	%f45, %rs9;
	add.s32 	%r78, %r110, %r14;
	mul.wide.u32 	%rd26, %r78, 4;
	add.s64 	%rd27, %rd1, %rd26;
	ld.global.f32 	%f46, [%rd27];
	fma.rn.f32 	%f47, %f46, %f45, %f72;
	add.s32 	%r79, %r74, 1;
	max.s32 	%r80, %r79, 0;
	min.s32 	%r81, %r80, %r6;
	add.s32 	%r82, %r81, %r13;
	cvt.s64.s32 	%rd28, %r82;
	add.s64 	%rd29, %rd2, %rd28;
	ld.global.u8 	%rs10, [%rd29];
	cvt.rn.f32.u16 	%f48, %rs10;
	cvt.u64.u32 	%rd30, %r14;
	cvt.u64.u32 	%rd31, %r110;
	add.s64 	%rd32, %rd31, %rd30;
	shl.b64 	%rd33, %rd32, 2;
	add.s64 	%rd34, %rd1, %rd33;
	ld.global.f32 	%f49, [%rd34+4];
	fma.rn.f32 	%f50, %f49, %f48, %f47;
	add.s32 	%r83, %r74, 2;
	max.s32 	%r84, %r83, 0;
	min.s32 	%r85, %r84, %r6;
	add.s32 	%r86, %r85, %r13;
	cvt.s64.s32 	%rd35, %r86;
	add.s64 	%rd36, %rd2, %rd35;
	ld.global.u8 	%rs11, [%rd36];
	cvt.rn.f32.u16 	%f51, %rs11;
	ld.global.f32 	%f52, [%rd34+8];
	fma.rn.f32 	%f53, %f52, %f51, %f50;
	add.s32 	%r87, %r74, 3;
	max.s32 	%r88, %r87, 0;
	min.s32 	%r89, %r88, %r6;
	add.s32 	%r90, %r89, %r13;
	cvt.s64.s32 	%rd37, %r90;
	add.s64 	%rd38, %rd2, %rd37;
	ld.global.u8 	%rs12, [%rd38];
	cvt.rn.f32.u16 	%f54, %rs12;
	ld.global.f32 	%f55, [%rd34+12];
	fma.rn.f32 	%f72, %f55, %f54, %f53;
	add.s32 	%r110, %r110, 4;
$L__BB0_9:
	setp.eq.s32 	%p9, %r9, 0;
	@%p9 bra 	$L__BB0_14;
	setp.eq.s32 	%p10, %r9, 1;
	@%p10 bra 	$L__BB0_12;
	add.s32 	%r91, %r5, %r110;
	max.s32 	%r92, %r91, 0;
	min.s32 	%r93, %r92, %r6;
	add.s32 	%r94, %r93, %r13;
	cvt.s64.s32 	%rd39, %r94;
	add.s64 	%rd40, %rd2, %rd39;
	ld.global.u8 	%rs13, [%rd40];
	cvt.rn.f32.u16 	%f57, %rs13;
	add.s32 	%r95, %r110, %r14;
	mul.wide.u32 	%rd41, %r95, 4;
	add.s64 	%rd42, %rd1, %rd41;
	ld.global.f32 	%f58, [%rd42];
	fma.rn.f32 	%f59, %f58, %f57, %f72;
	add.s32 	%r96, %r91, 1;
	max.s32 	%r97, %r96, 0;
	min.s32 	%r98, %r97, %r6;
	add.s32 	%r99, %r98, %r13;
	cvt.s64.s32 	%rd43, %r99;
	add.s64 	%rd44, %rd2, %rd43;
	ld.global.u8 	%rs14, [%rd44];
	cvt.rn.f32.u16 	%f60, %rs14;
	cvt.u64.u32 	%rd45, %r14;
	cvt.u64.u32 	%rd46, %r110;
	add.s64 	%rd47, %rd46, %rd45;
	shl.b64 	%rd48, %rd47, 2;
	add.s64 	%rd49, %rd1, %rd48;
	ld.global.f32 	%f61, [%rd49+4];
	fma.rn.f32 	%f72, %f61, %f60, %f59;
	add.s32 	%r110, %r110, 2;
$L__BB0_12:
	setp.eq.s32 	%p11, %r11, 0;
	@%p11 bra 	$L__BB0_14;
	add.s32 	%r100, %r5, %r110;
	max.s32 	%r101, %r100, 0;
	min.s32 	%r102, %r101, %r6;
	add.s32 	%r103, %r102, %r13;
	cvt.s64.s32 	%rd50, %r103;
	add.s64 	%rd51, %rd2, %rd50;
	ld.global.u8 	%rs15, [%rd51];
	cvt.rn.f32.u16 	%f62, %rs15;
	add.s32 	%r104, %r110, %r14;
	mul.wide.u32 	%rd52, %r104, 4;
	add.s64 	%rd53, %rd1, %rd52;
	ld.global.f32 	%f63, [%rd53];
	fma.rn.f32 	%f72, %f63, %f62, %f72;
$L__BB0_14:
	add.s32 	%r107, %r107, 1;
	setp.ne.s32 	%p12, %r107, %r25;
	@%p12 bra 	$L__BB0_3;
$L__BB0_15:
	cvt.rzi.u32.f32 	%r105, %f72;
	mad.lo.s32 	%r106, %r23, %r33, %r1;
	cvt.s64.s32 	%rd54, %r106;
	cvta.to.global.u64 	%rd55, %rd3;
	add.s64 	%rd56, %rd55, %rd54;
	st.global.u8 	[%rd56], %r105;
$L__BB0_16:
	ret;

}


// ===== COMPILED SASS (sm_100) =====

	.target	sm_100

	.elftype	@"ET_EXEC"


//--------------------- .note.nv.tkinfo           --------------------------
	.section	.note.nv.tkinfo,"",@"SHT_NOTE"
	.sectionflags	@"SHF_NOTE_NV_TKINFO"
	.tkinfo
        /*0018*/ 	.word	0x00000002
        /*0030*/ 	.string	""
        /*0030*/ 	.string	"ptxas"
        /*0030*/ 	.string	"Cuda compilation tools, release 13.0, V13.0.88"
        /*0030*/ 	.string	"Build cuda_13.0.r13.0/compiler.36424714_0"
        /*0030*/ 	.string	"-arch sm_100 -m 64 "



//--------------------- .note.nv.cuinfo           --------------------------
	.section	.note.nv.cuinfo,"",@"SHT_NOTE"
	.sectionflags	@"SHF_NOTE_NV_CUINFO"
        /*0018*/ 	.short	0x0002
        /*001a*/ 	.short	0x0064
        /*001c*/ 	.short	0x0082
	.zero		2


//--------------------- .nv.info                  --------------------------
	.section	.nv.info,"",@"SHT_CUDA_INFO"
	.align	4


	//----- nvinfo : EIATTR_REGCOUNT
	.align		4
        /*0000*/ 	.byte	0x04, 0x2f
        /*0002*/ 	.short	(.L_1 - .L_0)
	.align		4
.L_0:
        /*0004*/ 	.word	index@(_Z18convolution_kernelPhS_Pfiii)
        /*0008*/ 	.word	0x00000020


	//----- nvinfo : EIATTR_FRAME_SIZE
	.align		4
.L_1:
        /*000c*/ 	.byte	0x04, 0x11
        /*000e*/ 	.short	(.L_3 - .L_2)
	.align		4
.L_2:
        /*0010*/ 	.word	index@(_Z18convolution_kernelPhS_Pfiii)
        /*0014*/ 	.word	0x00000000


	//----- nvinfo : EIATTR_MIN_STACK_SIZE
	.align		4
.L_3:
        /*0018*/ 	.byte	0x04, 0x12
        /*001a*/ 	.short	(.L_5 - .L_4)
	.align		4
.L_4:
        /*001c*/ 	.word	index@(_Z18convolution_kernelPhS_Pfiii)
        /*0020*/ 	.word	0x00000000
.L_5:


//--------------------- .nv.compat                --------------------------
	.section	.nv.compat,"",@"SHT_CUDA_COMPAT_INFO"
	.align	4
        /*0000*/ 	.byte	0x02, 0x09, 0x00, 0x00, 0x02, 0x02, 0x01, 0x00, 0x02, 0x05, 0x05, 0x00, 0x03, 0x07, 0x01, 0x01
        /*0010*/ 	.byte	0x02, 0x03, 0x00, 0x00, 0x02, 0x06, 0x01, 0x00, 0x04, 0x0b, 0x08, 0x00, 0x09, 0x00, 0x00, 0x00
        /*0020*/ 	.byte	0x00, 0x00, 0x00, 0x00


//--------------------- .nv.info._Z18convolution_kernelPhS_Pfiii --------------------------
	.section	.nv.info._Z18convolution_kernelPhS_Pfiii,"",@"SHT_CUDA_INFO"
	.sectionflags	@""
	.align	4


	//----- nvinfo : EIATTR_CUDA_API_VERSION
	.align		4
        /*0000*/ 	.byte	0x04, 0x37
        /*0002*/ 	.short	(.L_7 - .L_6)
.L_6:
        /*0004*/ 	.word	0x00000082


	//----- nvinfo : EIATTR_KPARAM_INFO
	.align		4
.L_7:
        /*0008*/ 	.byte	0x04, 0x17
        /*000a*/ 	.short	(.L_9 - .L_8)
.L_8:
        /*000c*/ 	.word	0x00000000
        /*0010*/ 	.short	0x0005
        /*0012*/ 	.short	0x0020
        /*0014*/ 	.byte	0x00, 0xf0, 0x11, 0x00


	//----- nvinfo : EIATTR_KPARAM_INFO
	.align		4
.L_9:
        /*0018*/ 	.byte	0x04, 0x17
        /*001a*/ 	.short	(.L_11 - .L_10)
.L_10:
        /*001c*/ 	.word	0x00000000
        /*0020*/ 	.short	0x0004
        /*0022*/ 	.short	0x001c
        /*0024*/ 	.byte	0x00, 0xf0, 0x11, 0x00


	//----- nvinfo : EIATTR_KPARAM_INFO
	.align		4
.L_11:
        /*0028*/ 	.byte	0x04, 0x17
        /*002a*/ 	.short	(.L_13 - .L_12)
.L_12:
        /*002c*/ 	.word	0x00000000
        /*0030*/ 	.short	0x0003
        /*0032*/ 	.short	0x0018
        /*0034*/ 	.byte	0x00, 0xf0, 0x11, 0x00


	//----- nvinfo : EIATTR_KPARAM_INFO
	.align		4
.L_13:
        /*0038*/ 	.byte	0x04, 0x17
        /*003a*/ 	.short	(.L_15 - .L_14)
.L_14:
        /*003c*/ 	.word	0x00000000
        /*0040*/ 	.short	0x0002
        /*0042*/ 	.short	0x0010
        /*0044*/ 	.byte	0x00, 0xf5, 0x21, 0x00


	//----- nvinfo : EIATTR_KPARAM_INFO
	.align		4
.L_15:
        /*0048*/ 	.byte	0x04, 0x17
        /*004a*/ 	.short	(.L_17 - .L_16)
.L_16:
        /*004c*/ 	.word	0x00000000
        /*0050*/ 	.short	0x0001
        /*0052*/ 	.short	0x0008
        /*0054*/ 	.byte	0x00, 0xf5, 0x21, 0x00


	//----- nvinfo : EIATTR_KPARAM_INFO
	.align		4
.L_17:
        /*0058*/ 	.byte	0x04, 0x17
        /*005a*/ 	.short	(.L_19 - .L_18)
.L_18:
        /*005c*/ 	.word	0x00000000
        /*0060*/ 	.short	0x0000
        /*0062*/ 	.short	0x0000
        /*0064*/ 	.byte	0x00, 0xf5, 0x21, 0x00


	//----- nvinfo : EIATTR_SPARSE_MMA_MASK
	.align		4
.L_19:
        /*0068*/ 	.byte	0x03, 0x50
        /*006a*/ 	.short	0x0000


	//----- nvinfo : EIATTR_MAXREG_COUNT
	.align		4
        /*006c*/ 	.byte	0x03, 0x1b
        /*006e*/ 	.short	0x00ff


	//----- nvinfo : EIATTR_MERCURY_ISA_VERSION
	.align		4
        /*0070*/ 	.byte	0x03, 0x5f
        /*0072*/ 	.short	0x0101


	//----- nvinfo : EIATTR_VRC_CTA_INIT_COUNT
	.align		4
        /*0074*/ 	.byte	0x02, 0x4a
	.zero		1
	.zero		1


	//----- nvinfo : EIATTR_EXIT_INSTR_OFFSETS
	.align		4
        /*0078*/ 	.byte	0x04, 0x1c
        /*007a*/ 	.short	(.L_21 - .L_20)


	//   ....[0]....
.L_20:
        /*007c*/ 	.word	0x000000c0


	//   ....[1]....
        /*0080*/ 	.word	0x00000ea0


	//----- nvinfo : EIATTR_CBANK_PARAM_SIZE
	.align		4
.L_21:
        /*0084*/ 	.byte	0x03, 0x19
        /*0086*/ 	.short	0x0024


	//----- nvinfo : EIATTR_PARAM_CBANK
	.align		4
        /*0088*/ 	.byte	0x04, 0x0a
        /*008a*/ 	.short	(.L_23 - .L_22)
	.align		4
.L_22:
        /*008c*/ 	.word	index@(.nv.constant0._Z18convolution_kernelPhS_Pfiii)
        /*0090*/ 	.short	0x0380
        /*0092*/ 	.short	0x0024


	//----- nvinfo : EIATTR_SW_WAR
	.align		4
.L_23:
        /*0094*/ 	.byte	0x04, 0x36
        /*0096*/ 	.short	(.L_25 - .L_24)
.L_24:
        /*0098*/ 	.word	0x00000008
.L_25:


//--------------------- .nv.callgraph             --------------------------
	.section	.nv.callgraph,"",@"SHT_CUDA_CALLGRAPH"
	.align	4
	.sectionentsize	8
	.align		4
        /*0000*/ 	.word	0x00000000
	.align		4
        /*0004*/ 	.word	0xffffffff
	.align		4
        /*0008*/ 	.word	0x00000000
	.align		4
        /*000c*/ 	.word	0xfffffffe
	.align		4
        /*0010*/ 	.word	0x00000000
	.align		4
        /*0014*/ 	.word	0xfffffffd
	.align		4
        /*0018*/ 	.word	0x00000000
	.align		4
        /*001c*/ 	.word	0xfffffffc


//--------------------- .text._Z18convolution_kernelPhS_Pfiii --------------------------
	.section	.text._Z18convolution_kernelPhS_Pfiii,"ax",@progbits
	.align	128
        .global         _Z18convolution_kernelPhS_Pfiii
        .type           _Z18convolution_kernelPhS_Pfiii,@function
        .size           _Z18convolution_kernelPhS_Pfiii,(.L_x_8 - _Z18convolution_kernelPhS_Pfiii)
        .other          _Z18convolution_kernelPhS_Pfiii,@"STO_CUDA_ENTRY STV_DEFAULT"
_Z18convolution_kernelPhS_Pfiii:
.text._Z18convolution_kernelPhS_Pfiii:
[----:B------:R-:W-:Y:S01]  /*0000*/  LDC R1, c[0x0][0x37c] ;  /* 0x0000df00ff017b82 */ /* 0x000fe20000000800 */
[----:B------:R-:W0:Y:S07]  /*0010*/  S2R R3, SR_TID.Y ;  /* 0x0000000000037919 */ /* 0x000e2e0000002200 */
[----:B------:R-:W1:Y:S01]  /*0020*/  LDC R13, c[0x0][0x360] ;  /* 0x0000d800ff0d7b82 */ /* 0x000e620000000800 */
[----:B------:R-:W2:Y:S01]  /*0030*/  LDCU.64 UR12, c[0x0][0x398] ;  /* 0x00007300ff0c77ac */ /* 0x000ea20008000a00 */
[----:B------:R-:W1:Y:S06]  /*0040*/  S2R R2, SR_TID.X ;  /* 0x0000000000027919 */ /* 0x000e6c0000002100 */
[----:B------:R-:W0:Y:S08]  /*0050*/  S2UR UR5, SR_CTAID.Y ;  /* 0x00000000000579c3 */ /* 0x000e300000002600 */
[----:B------:R-:W0:Y:S08]  /*0060*/  LDC R0, c[0x0][0x364] ;  /* 0x0000d900ff007b82 */ /* 0x000e300000000800 */
[----:B------:R-:W1:Y:S01]  /*0070*/  S2UR UR4, SR_CTAID.X ;  /* 0x00000000000479c3 */ /* 0x000e620000002500 */
[----:B0-----:R-:W-:-:S05]  /*0080*/  IMAD R0, R0, UR5, R3 ;  /* 0x0000000500007c24 */ /* 0x001fca000f8e0203 */
[----:B--2---:R-:W-:Y:S01]  /*0090*/  ISETP.GE.AND P0, PT, R0, UR13, PT ;  /* 0x0000000d00007c0c */ /* 0x004fe2000bf06270 */
[----:B-1----:R-:W-:-:S05]  /*00a0*/  IMAD R13, R13, UR4, R2 ;  /* 0x000000040d0d7c24 */ /* 0x002fca000f8e0202 */
[----:B------:R-:W-:-:S13]  /*00b0*/  ISETP.GE.OR P0, PT, R13, UR12, P0 ;  /* 0x0000000c0d007c0c */ /* 0x000fda0008706670 */
[----:B------:R-:W-:Y:S05]  /*00c0*/  @P0 EXIT ;  /* 0x000000000000094d */ /* 0x000fea0003800000 */
[----:B------:R-:W0:Y:S01]  /*00d0*/  LDCU UR5, c[0x0][0x3a0] ;  /* 0x00007400ff0577ac */ /* 0x000e220008000800 */
[----:B------:R-:W-:Y:S01]  /*00e0*/  IMAD.MOV.U32 R17, RZ, RZ, RZ ;  /* 0x000000ffff117224 */ /* 0x000fe200078e00ff */
[----:B------:R-:W1:Y:S01]  /*00f0*/  LDCU.64 UR10, c[0x0][0x358] ;  /* 0x00006b00ff0a77ac */ /* 0x000e620008000a00 */
[----:B0-----:R-:W-:-:S09]  /*0100*/  UISETP.GE.AND UP0, UPT, UR5, 0x1, UPT ;  /* 0x000000010500788c */ /* 0x001fd2000bf06270 */
[----:B-1----:R-:W-:Y:S05]  /*0110*/  BRA.U !UP0, `(.L_x_0) ;  /* 0x0000000d08447547 */ /* 0x002fea000b800000 */
[----:B------:R-:W-:Y:S01]  /*0120*/  I2FP.F32.S32 R2, UR5 ;  /* 0x0000000500027c45 */ /* 0x000fe20008201400 */
[----:B------:R-:W-:Y:S01]  /*0130*/  ULOP3.LUT UR8, UR5, 0x7, URZ, 0xc0, !UPT ;  /* 0x0000000705087892 */ /* 0x000fe2000f8ec0ff */
[----:B------:R-:W-:Y:S01]  /*0140*/  IMAD.MOV.U32 R17, RZ, RZ, RZ ;  /* 0x000000ffff117224 */ /* 0x000fe200078e00ff */
[----:B------:R-:W-:Y:S02]  /*0150*/  ULOP3.LUT UR9, UR5, 0x3, URZ, 0xc0, !UPT ;  /* 0x0000000305097892 */ /* 0x000fe4000f8ec0ff */
[----:B------:R-:W-:Y:S01]  /*0160*/  FADD R2, R2, -1 ;  /* 0xbf80000002027421 */ /* 0x000fe20000000000 */
[----:B------:R-:W-:Y:S02]  /*0170*/  UIADD3 UR4, UPT, UPT, UR8, -0x1, URZ ;  /* 0xffffffff08047890 */ /* 0x000fe4000fffe0ff */
[----:B------:R-:W-:Y:S01]  /*0180*/  UIADD3 UR6, UPT, UPT, UR13, -0x1, URZ ;  /* 0xffffffff0d067890 */ /* 0x000fe2000fffe0ff */
[----:B------:R-:W-:Y:S01]  /*0190*/  FMUL R2, R2, -0.5 ;  /* 0xbf00000002027820 */ /* 0x000fe20000400000 */
[----:B------:R-:W-:-:S02]  /*01a0*/  UISETP.GE.U32.AND UP1, UPT, UR4, 0x3, UPT ;  /* 0x000000030400788c */ /* 0x000fc4000bf26070 */
[----:B------:R-:W-:Y:S02]  /*01b0*/  UIADD3 UR7, UPT, UPT, UR12, -0x1, URZ ;  /* 0xffffffff0c077890 */ /* 0x000fe4000fffe0ff */
[----:B------:R-:W-:Y:S01]  /*01c0*/  ULOP3.LUT UR5, UR5, 0x7ffffff8, URZ, 0xc0, !UPT ;  /* 0x7ffffff805057892 */ /* 0x000fe2000f8ec0ff */
[----:B------:R-:W0:Y:S01]  /*01d0*/  F2I.TRUNC.NTZ R2, R2 ;  /* 0x0000000200027305 */ /* 0x000e22000020f100 */
[----:B------:R-:W-:Y:S01]  /*01e0*/  UMOV UR4, URZ ;  /* 0x000000ff00047c82 */ /* 0x000fe20008000000 */
[--C-:B0-----:R-:W-:Y:S02]  /*01f0*/  IMAD.IADD R14, R0, 0x1, R2.reuse ;  /* 0x00000001000e7824 */ /* 0x101fe400078e0202 */
[----:B------:R-:W-:-:S07]  /*0200*/  IMAD.IADD R15, R13, 0x1, R2 ;  /* 0x000000010d0f7824 */ /* 0x000fce00078e0202 */
.L_x_6:
[----:B------:R-:W0:Y:S01]  /*0210*/  LDCU UR17, c[0x0][0x3a0] ;  /* 0x00007400ff1177ac */ /* 0x000e220008000800 */
[----:B------:R-:W-:Y:S01]  /*0220*/  VIADDMNMX R16, R14, UR4, RZ, !PT ;  /* 0x000000040e107c46 */ /* 0x000fe2000f8001ff */
[----:B------:R-:W-:-:S03]  /*0230*/  IMAD.MOV.U32 R4, RZ, RZ, RZ ;  /* 0x000000ffff047224 */ /* 0x000fc600078e00ff */
[----:B------:R-:W-:Y:S01]  /*0240*/  VIMNMX R16, PT, PT, R16, UR6, PT ;  /* 0x0000000610107c48 */ /* 0x000fe2000bfe0100 */
[----:B0-----:R-:W-:Y:S02]  /*0250*/  UISETP.GE.U32.AND UP2, UPT, UR17, 0x8, UPT ;  /* 0x000000081100788c */ /* 0x001fe4000bf46070 */
[----:B------:R-:W-:Y:S02]  /*0260*/  UIMAD UR16, UR4, UR17, URZ ;  /* 0x00000011041072a4 */ /* 0x000fe4000f8e02ff */
[----:B------:R-:W-:-:S04]  /*0270*/  UIADD3 UR4, UPT, UPT, UR4, 0x1, URZ ;  /* 0x0000000104047890 */ /* 0x000fc8000fffe0ff */
[----:B------:R-:W-:Y:S01]  /*0280*/  UISETP.NE.AND UP0, UPT, UR4, UR17, UPT ;  /* 0x000000110400728c */ /* 0x000fe2000bf05270 */
[----:B------:R-:W-:Y:S10]  /*0290*/  BRA.U !UP2, `(.L_x_1) ;  /* 0x000000050a4c7547 */ /* 0x000ff4000b800000 */
[----:B------:R-:W0:Y:S01]  /*02a0*/  LDC.64 R2, c[0x0][0x390] ;  /* 0x0000e400ff027b82 */ /* 0x000e220000000a00 */
[----:B------:R-:W-:Y:S01]  /*02b0*/  IMAD.MOV.U32 R12, RZ, RZ, RZ ;  /* 0x000000ffff0c7224 */ /* 0x000fe200078e00ff */
[----:B------:R-:W1:Y:S01]  /*02c0*/  LDCU UR18, c[0x0][0x398] ;  /* 0x00007300ff1277ac */ /* 0x000e620008000800 */
[----:B------:R-:W2:Y:S05]  /*02d0*/  LDCU.64 UR14, c[0x0][0x380] ;  /* 0x00007000ff0e77ac */ /* 0x000eaa0008000a00 */
.L_x_2:
[----:B------:R-:W-:-:S05]  /*02e0*/  IMAD.IADD R11, R15, 0x1, R12 ;  /* 0x000000010f0b7824 */ /* 0x000fca00078e020c */
[----:B------:R-:W-:Y:S02]  /*02f0*/  VIMNMX R4, PT, PT, RZ, R11, !PT ;  /* 0x0000000bff047248 */ /* 0x000fe40007fe0100 */
[C---:B------:R-:W-:Y:S02]  /*0300*/  VIADDMNMX R6, R11.reuse, 0x1, RZ, !PT ;  /* 0x000000010b067846 */ /* 0x040fe400078001ff */
[----:B------:R-:W-:Y:S02]  /*0310*/  VIMNMX R5, PT, PT, R4, UR7, PT ;  /* 0x0000000704057c48 */ /* 0x000fe4000bfe0100 */
[----:B------:R-:W-:Y:S02]  /*0320*/  VIMNMX R7, PT, PT, R6, UR7, PT ;  /* 0x0000000706077c48 */ /* 0x000fe4000bfe0100 */
[C---:B------:R-:W-:Y:S01]  /*0330*/  VIADDMNMX R6, R11.reuse, 0x2, RZ, !PT ;  /* 0x000000020b067846 */ /* 0x040fe200078001ff */
[C---:B-1----:R-:W-:Y:S01]  /*0340*/  IMAD R5, R16.reuse, UR18, R5 ;  /* 0x0000001210057c24 */ /* 0x042fe2000f8e0205 */
[----:B------:R-:W-:Y:S01]  /*0350*/  VIADDMNMX R8, R11, 0x3, RZ, !PT ;  /* 0x000000030b087846 */ /* 0x000fe200078001ff */
[----:B------:R-:W-:Y:S01]  /*0360*/  IMAD R7, R16, UR18, R7 ;  /* 0x0000001210077c24 */ /* 0x000fe2000f8e0207 */
[----:B------:R-:W-:-:S02]  /*0370*/  VIMNMX R9, PT, PT, R6, UR7, PT ;  /* 0x0000000706097c48 */ /* 0x000fc4000bfe0100 */
[----:B--2---:R-:W-:Y:S02]  /*0380*/  IADD3 R4, P0, PT, R5, UR14, RZ ;  /* 0x0000000e05047c10 */ /* 0x004fe4000ff1e0ff */
[----:B------:R-:W-:Y:S01]  /*0390*/  VIADDMNMX R10, R11, 0x4, RZ, !PT ;  /* 0x000000040b0a7846 */ /* 0x000fe200078001ff */
[----:B------:R-:W-:Y:S01]  /*03a0*/  IMAD R9, R16, UR18, R9 ;  /* 0x0000001210097c24 */ /* 0x000fe2000f8e0209 */
[----:B------:R-:W-:Y:S02]  /*03b0*/  LEA.HI.X.SX32 R5, R5, UR15, 0x1, P0 ;  /* 0x0000000f05057c11 */ /* 0x000fe400080f0eff */
[----:B------:R-:W-:Y:S02]  /*03c0*/  IADD3 R6, P1, PT, R7, UR14, RZ ;  /* 0x0000000e07067c10 */ /* 0x000fe4000ff3e0ff */
[----:B------:R-:W-:Y:S01]  /*03d0*/  IADD3 R20, P0, PT, R9, UR14, RZ ;  /* 0x0000000e09147c10 */ /* 0x000fe2000ff1e0ff */
[----:B------:R1:W2:Y:S01]  /*03e0*/  LDG.E.U8 R18, desc[UR10][R4.64] ;  /* 0x0000000a04127981 */ /* 0x0002a2000c1e1100 */
[----:B------:R-:W-:-:S02]  /*03f0*/  VIMNMX R23, PT, PT, R8, UR7, PT ;  /* 0x0000000708177c48 */ /* 0x000fc4000bfe0100 */
[----:B------:R-:W-:Y:S02]  /*0400*/  VIADDMNMX R8, R11, 0x5, RZ, !PT ;  /* 0x000000050b087846 */ /* 0x000fe400078001ff */
[----:B------:R-:W-:Y:S02]  /*0410*/  VIMNMX R25, PT, PT, R10, UR7, PT ;  /* 0x000000070a197c48 */ /* 0x000fe4000bfe0100 */
[----:B------:R-:W-:Y:S02]  /*0420*/  LEA.HI.X.SX32 R7, R7, UR15, 0x1, P1 ;  /* 0x0000000f07077c11 */ /* 0x000fe400088f0eff */
[----:B------:R-:W-:Y:S02]  /*0430*/  LEA.HI.X.SX32 R21, R9, UR15, 0x1, P0 ;  /* 0x0000000f09157c11 */ /* 0x000fe400080f0eff */
[----:B------:R-:W-:Y:S01]  /*0440*/  VIADDMNMX R10, R11, 0x6, RZ, !PT ;  /* 0x000000060b0a7846 */ /* 0x000fe200078001ff */
[----:B-1----:R-:W-:Y:S01]  /*0450*/  IMAD R5, R16, UR18, R25 ;  /* 0x0000001210057c24 */ /* 0x002fe2000f8e0219 */
[----:B------:R-:W-:Y:S01]  /*0460*/  VIMNMX R9, PT, PT, R8, UR7, PT ;  /* 0x0000000708097c48 */ /* 0x000fe2000bfe0100 */
[----:B------:R1:W3:Y:S01]  /*0470*/  LDG.E.U8 R19, desc[UR10][R6.64] ;  /* 0x0000000a06137981 */ /* 0x0002e2000c1e1100 */
[----:B------:R-:W-:Y:S01]  /*0480*/  VIMNMX R25, PT, PT, R10, UR7, PT ;  /* 0x000000070a197c48 */ /* 0x000fe2000bfe0100 */
[C---:B------:R-:W-:Y:S01]  /*0490*/  IMAD R23, R16.reuse, UR18, R23 ;  /* 0x0000001210177c24 */ /* 0x040fe2000f8e0217 */
[----:B------:R-:W-:Y:S01]  /*04a0*/  IADD3 R4, P1, PT, R5, UR14, RZ ;  /* 0x0000000e05047c10 */ /* 0x000fe2000ff3e0ff */
[----:B------:R-:W4:Y:S02]  /*04b0*/  LDG.E.U8 R20, desc[UR10][R20.64] ;  /* 0x0000000a14147981 */ /* 0x000f24000c1e1100 */
[----:B------:R-:W-:-:S02]  /*04c0*/  IMAD R25, R16, UR18, R25 ;  /* 0x0000001210197c24 */ /* 0x000fc4000f8e0219 */
[----:B-1----:R-:W-:Y:S02]  /*04d0*/  IMAD R7, R16, UR18, R9 ;  /* 0x0000001210077c24 */ /* 0x002fe4000f8e0209 */
[----:B------:R-:W-:Y:S01]  /*04e0*/  VIADD R9, R12, UR16 ;  /* 0x000000100c097c36 */ /* 0x000fe20008000000 */
[----:B------:R-:W-:-:S03]  /*04f0*/  IADD3 R22, P0, PT, R23, UR14, RZ ;  /* 0x0000000e17167c10 */ /* 0x000fc6000ff1e0ff */
[----:B0-----:R-:W-:Y:S01]  /*0500*/  IMAD.WIDE.U32 R8, R9, 0x4, R2 ;  /* 0x0000000409087825 */ /* 0x001fe200078e0002 */
[----:B------:R-:W-:Y:S02]  /*0510*/  LEA.HI.X.SX32 R5, R5, UR15, 0x1, P1 ;  /* 0x0000000f05057c11 */ /* 0x000fe400088f0eff */
[----:B------:R-:W-:Y:S02]  /*0520*/  IADD3 R10, P1, PT, R25, UR14, RZ ;  /* 0x0000000e190a7c10 */ /* 0x000fe4000ff3e0ff */
[----:B------:R-:W-:Y:S01]  /*0530*/  VIADDMNMX R26, R11, 0x7, RZ, !PT ;  /* 0x000000070b1a7846 */ /* 0x000fe200078001ff */
[----:B------:R-:W5:Y:S01]  /*0540*/  LDG.E R24, desc[UR10][R8.64] ;  /* 0x0000000a08187981 */ /* 0x000f62000c1e1900 */
[----:B------:R-:W-:Y:S02]  /*0550*/  LEA.HI.X.SX32 R23, R23, UR15, 0x1, P0 ;  /* 0x0000000f17177c11 */ /* 0x000fe400080f0eff */
[----:B------:R-:W-:Y:S01]  /*0560*/  LEA.HI.X.SX32 R11, R25, UR15, 0x1, P1 ;  /* 0x0000000f190b7c11 */ /* 0x000fe200088f0eff */
[----:B------:R0:W5:Y:S01]  /*0570*/  LDG.E.U8 R21, desc[UR10][R4.64] ;  /* 0x0000000a04157981 */ /* 0x000162000c1e1100 */
[----:B------:R-:W-:-:S03]  /*0580*/  VIMNMX R27, PT, PT, R26, UR7, PT ;  /* 0x000000071a1b7c48 */ /* 0x000fc6000bfe0100 */
[----:B------:R-:W5:Y:S01]  /*0590*/  LDG.E R25, desc[UR10][R8.64+0x4] ;  /* 0x0000040a08197981 */ /* 0x000f62000c1e1900 */
[----:B------:R-:W-:-:S03]  /*05a0*/  IADD3 R6, P0, PT, R7, UR14, RZ ;  /* 0x0000000e07067c10 */ /* 0x000fc6000ff1e0ff */
[----:B------:R-:W5:Y:S01]  /*05b0*/  LDG.E.U8 R22, desc[UR10][R22.64] ;  /* 0x0000000a16167981 */ /* 0x000f62000c1e1100 */
[----:B------:R-:W-:Y:S01]  /*05c0*/  LEA.HI.X.SX32 R7, R7, UR15, 0x1, P0 ;  /* 0x0000000f07077c11 */ /* 0x000fe200080f0eff */
[----:B0-----:R-:W-:Y:S02]  /*05d0*/  IMAD R5, R16, UR18, R27 ;  /* 0x0000001210057c24 */ /* 0x001fe4000f8e021b */
[----:B------:R-:W5:Y:S04]  /*05e0*/  LDG.E R29, desc[UR10][R8.64+0x8] ;  /* 0x0000080a081d7981 */ /* 0x000f68000c1e1900 */
[----:B------:R-:W5:Y:S01]  /*05f0*/  LDG.E R28, desc[UR10][R8.64+0xc] ;  /* 0x00000c0a081c7981 */ /* 0x000f62000c1e1900 */
[----:B------:R-:W-:-:S03]  /*0600*/  IADD3 R4, P0, PT, R5, UR14, RZ ;  /* 0x0000000e05047c10 */ /* 0x000fc6000ff1e0ff */
[----:B------:R-:W5:Y:S01]  /*0610*/  LDG.E.U8 R6, desc[UR10][R6.64] ;  /* 0x0000000a06067981 */ /* 0x000f62000c1e1100 */
[----:B------:R-:W-:-:S03]  /*0620*/  LEA.HI.X.SX32 R5, R5, UR15, 0x1, P0 ;  /* 0x0000000f05057c11 */ /* 0x000fc600080f0eff */
[----:B------:R-:W5:Y:S04]  /*0630*/  LDG.E R27, desc[UR10][R8.64+0x10] ;  /* 0x0000100a081b7981 */ /* 0x000f68000c1e1900 */
[----:B------:R4:W5:Y:S04]  /*0640*/  LDG.E.U8 R10, desc[UR10][R10.64] ;  /* 0x0000000a0a0a7981 */ /* 0x000968000c1e1100 */
[----:B------:R-:W5:Y:S04]  /*0650*/  LDG.E R26, desc[UR10][R8.64+0x14] ;  /* 0x0000140a081a7981 */ /* 0x000f68000c1e1900 */
[----:B------:R0:W5:Y:S04]  /*0660*/  LDG.E.U8 R4, desc[UR10][R4.64] ;  /* 0x0000000a04047981 */ /* 0x000168000c1e1100 */
[----:B------:R-:W5:Y:S04]  /*0670*/  LDG.E R23, desc[UR10][R8.64+0x18] ;  /* 0x0000180a08177981 */ /* 0x000f68000c1e1900 */
[----:B------:R-:W5:Y:S01]  /*0680*/  LDG.E R7, desc[UR10][R8.64+0x1c] ;  /* 0x00001c0a08077981 */ /* 0x000f62000c1e1900 */
[----:B------:R-:W-:-:S05]  /*0690*/  VIADD R12, R12, 0x8 ;  /* 0x000000080c0c7836 */ /* 0x000fca0000000000 */
[----:B------:R-:W-:Y:S02]  /*06a0*/  ISETP.NE.AND P0, PT, R12, UR5, PT ;  /* 0x000000050c007c0c */ /* 0x000fe4000bf05270 */
[----:B--2---:R-:W-:Y:S02]  /*06b0*/  I2FP.F32.U32 R18, R18 ;  /* 0x0000001200127245 */ /* 0x004fe40000201000 */
[----:B---3--:R-:W-:Y:S02]  /*06c0*/  I2FP.F32.U32 R19, R19 ;  /* 0x0000001300137245 */ /* 0x008fe40000201000 */
[----:B----4-:R-:W-:Y:S01]  /*06d0*/  I2FP.F32.U32 R11, R20 ;  /* 0x00000014000b7245 */ /* 0x010fe20000201000 */
[----:B-----5:R-:W-:-:S04]  /*06e0*/  FFMA R18, R18, R24, R17 ;  /* 0x0000001812127223 */ /* 0x020fc80000000011 */
[----:B------:R-:W-:Y:S01]  /*06f0*/  FFMA R18, R19, R25, R18 ;  /* 0x0000001913127223 */ /* 0x000fe20000000012 */
[----:B------:R-:W-:-:S03]  /*0700*/  I2FP.F32.U32 R22, R22 ;  /* 0x0000001600167245 */ /* 0x000fc60000201000 */
[----:B------:R-:W-:Y:S01]  /*0710*/  FFMA R11, R11, R29, R18 ;  /* 0x0000001d0b0b7223 */ /* 0x000fe20000000012 */
[----:B------:R-:W-:-:S03]  /*0720*/  I2FP.F32.U32 R21, R21 ;  /* 0x0000001500157245 */ /* 0x000fc60000201000 */
[----:B------:R-:W-:Y:S01]  /*0730*/  FFMA R22, R22, R28, R11 ;  /* 0x0000001c16167223 */ /* 0x000fe2000000000b */
[----:B------:R-:W-:-:S03]  /*0740*/  I2FP.F32.U32 R6, R6 ;  /* 0x0000000600067245 */ /* 0x000fc60000201000 */
[----:B------:R-:W-:Y:S01]  /*0750*/  FFMA R21, R21, R27, R22 ;  /* 0x0000001b15157223 */ /* 0x000fe20000000016 */
[----:B0-----:R-:W-:-:S03]  /*0760*/  I2FP.F32.U32 R5, R10 ;  /* 0x0000000a00057245 */ /* 0x001fc60000201000 */
[----:B------:R-:W-:Y:S01]  /*0770*/  FFMA R6, R6, R26, R21 ;  /* 0x0000001a06067223 */ /* 0x000fe20000000015 */
[----:B------:R-:W-:-:S03]  /*0780*/  I2FP.F32.U32 R17, R4 ;  /* 0x0000000400117245 */ /* 0x000fc60000201000 */
[----:B------:R-:W-:-:S04]  /*0790*/  FFMA R6, R5, R23, R6 ;  /* 0x0000001705067223 */ /* 0x000fc80000000006 */
[----:B------:R-:W-:Y:S01]  /*07a0*/  FFMA R17, R17, R7, R6 ;  /* 0x0000000711117223 */ /* 0x000fe20000000006 */
[----:B------:R-:W-:Y:S06]  /*07b0*/  @P0 BRA `(.L_x_2) ;  /* 0xfffffff800c80947 */ /* 0x000fec000383ffff */
[----:B------:R-:W-:-:S07]  /*07c0*/  IMAD.U32 R4, RZ, RZ, UR5 ;  /* 0x00000005ff047e24 */ /* 0x000fce000f8e00ff */
.L_x_1:
[----:B------:R-:W-:-:S09]  /*07d0*/  UISETP.NE.AND UP2, UPT, UR8, URZ, UPT ;  /* 0x000000ff0800728c */ /* 0x000fd2000bf45270 */
[----:B------:R-:W-:Y:S05]  /*07e0*/  BRA.U !UP2, `(.L_x_3) ;  /* 0x000000050a8c7547 */ /* 0x000fea000b800000 */
[----:B------:R-:W-:Y:S01]  /*07f0*/  UISETP.NE.AND UP2, UPT, UR9, URZ, UPT ;  /* 0x000000ff0900728c */ /* 0x000fe2000bf45270 */
[----:B------:R-:W-:Y:S10]  /*0800*/  BRA.U !UP1, `(.L_x_4) ;  /* 0x0000000109c07547 */ /* 0x000ff4000b800000 */
[----:B------:R-:W0:Y:S01]  /*0810*/  LDCU UR14, c[0x0][0x398] ;  /* 0x00007300ff0e77ac */ /* 0x000e220008000800 */
[----:B------:R-:W-:Y:S01]  /*0820*/  IMAD.IADD R5, R15, 0x1, R4 ;  /* 0x000000010f057824 */ /* 0x000fe200078e0204 */
[----:B------:R-:W1:Y:S01]  /*0830*/  LDC.64 R6, c[0x0][0x390] ;  /* 0x0000e400ff067b82 */ /* 0x000e620000000a00 */
[----:B------:R-:W-:Y:S01]  /*0840*/  VIADD R19, R4, UR16 ;  /* 0x0000001004137c36 */ /* 0x000fe20008000000 */
[----:B------:R-:W2:Y:S02]  /*0850*/  LDCU.64 UR18, c[0x0][0x380] ;  /* 0x00007000ff1277ac */ /* 0x000ea40008000a00 */
[----:B------:R-:W-:Y:S02]  /*0860*/  VIMNMX R2, PT, PT, RZ, R5, !PT ;  /* 0x00000005ff027248 */ /* 0x000fe40007fe0100 */
[----:B------:R-:W-:Y:S02]  /*0870*/  VIADDMNMX R9, R5, 0x1, RZ, !PT ;  /* 0x0000000105097846 */ /* 0x000fe400078001ff */
[----:B------:R-:W-:-:S02]  /*0880*/  VIMNMX R3, PT, PT, R2, UR7, PT ;  /* 0x0000000702037c48 */ /* 0x000fc4000bfe0100 */
[----:B------:R-:W-:Y:S02]  /*0890*/  VIADDMNMX R12, R5, 0x2, RZ, !PT ;  /* 0x00000002050c7846 */ /* 0x000fe400078001ff */
[----:B------:R-:W-:Y:S01]  /*08a0*/  VIMNMX R9, PT, PT, R9, UR7, PT ;  /* 0x0000000709097c48 */ /* 0x000fe2000bfe0100 */
[C---:B0-----:R-:W-:Y:S02]  /*08b0*/  IMAD R8, R16.reuse, UR14, R3 ;  /* 0x0000000e10087c24 */ /* 0x041fe4000f8e0203 */
[----:B------:R-:W0:Y:S02]  /*08c0*/  LDC.64 R2, c[0x0][0x390] ;  /* 0x0000e400ff027b82 */ /* 0x000e240000000a00 */
[----:B------:R-:W-:Y:S01]  /*08d0*/  IMAD R9, R16, UR14, R9 ;  /* 0x0000000e10097c24 */ /* 0x000fe2000f8e0209 */
[----:B--2---:R-:W-:-:S04]  /*08e0*/  IADD3 R10, P0, PT, R8, UR18, RZ ;  /* 0x00000012080a7c10 */ /* 0x004fc8000ff1e0ff */
[----:B------:R-:W-:Y:S02]  /*08f0*/  LEA.HI.X.SX32 R11, R8, UR19, 0x1, P0 ;  /* 0x00000013080b7c11 */ /* 0x000fe400080f0eff */
[----:B------:R-:W-:Y:S02]  /*0900*/  VIADDMNMX R8, R5, 0x3, RZ, !PT ;  /* 0x0000000305087846 */ /* 0x000fe400078001ff */
[----:B------:R-:W-:Y:S01]  /*0910*/  VIMNMX R5, PT, PT, R12, UR7, PT ;  /* 0x000000070c057c48 */ /* 0x000fe2000bfe0100 */
[----:B-1----:R-:W-:Y:S01]  /*0920*/  IMAD.WIDE.U32 R18, R19, 0x4, R6 ;  /* 0x0000000413127825 */ /* 0x002fe200078e0006 */
[----:B------:R-:W-:Y:S01]  /*0930*/  VIMNMX R21, PT, PT, R8, UR7, PT ;  /* 0x0000000708157c48 */ /* 0x000fe2000bfe0100 */
[----:B------:R-:W2:Y:S01]  /*0940*/  LDG.E.U8 R10, desc[UR10][R10.64] ;  /* 0x0000000a0a0a7981 */ /* 0x000ea2000c1e1100 */
[----:B------:R-:W-:Y:S01]  /*0950*/  IADD3 R7, P2, PT, R4, UR16, RZ ;  /* 0x0000001004077c10 */ /* 0x000fe2000ff5e0ff */
[C---:B------:R-:W-:Y:S01]  /*0960*/  IMAD R5, R16.reuse, UR14, R5 ;  /* 0x0000000e10057c24 */ /* 0x040fe2000f8e0205 */
[----:B------:R-:W-:Y:S01]  /*0970*/  IADD3 R20, P1, PT, R9, UR18, RZ ;  /* 0x0000001209147c10 */ /* 0x000fe2000ff3e0ff */
[----:B------:R-:W-:Y:S01]  /*0980*/  IMAD R12, R16, UR14, R21 ;  /* 0x0000000e100c7c24 */ /* 0x000fe2000f8e0215 */
[----:B------:R-:W3:Y:S01]  /*0990*/  LDG.E R18, desc[UR10][R18.64] ;  /* 0x0000000a12127981 */ /* 0x000ee2000c1e1900 */
[----:B------:R-:W-:Y:S01]  /*09a0*/  IMAD.X R22, RZ, RZ, RZ, P2 ;  /* 0x000000ffff167224 */ /* 0x000fe200010e06ff */
[----:B------:R-:W-:-:S02]  /*09b0*/  IADD3 R8, P0, PT, R5, UR18, RZ ;  /* 0x0000001205087c10 */ /* 0x000fc4000ff1e0ff */
[----:B------:R-:W-:Y:S02]  /*09c0*/  LEA.HI.X.SX32 R21, R9, UR19, 0x1, P1 ;  /* 0x0000001309157c11 */ /* 0x000fe400088f0eff */
[----:B0-----:R-:W-:Y:S02]  /*09d0*/  LEA R6, P1, R7, R2, 0x2 ;  /* 0x0000000207067211 */ /* 0x001fe400078210ff */
[C---:B------:R-:W-:Y:S01]  /*09e0*/  IADD3 R2, P2, PT, R12.reuse, UR18, RZ ;  /* 0x000000120c027c10 */ /* 0x040fe2000ff5e0ff */
[----:B------:R-:W4:Y:S01]  /*09f0*/  LDG.E.U8 R20, desc[UR10][R20.64] ;  /* 0x0000000a14147981 */ /* 0x000f22000c1e1100 */
[----:B------:R-:W-:Y:S02]  /*0a00*/  LEA.HI.X.SX32 R9, R5, UR19, 0x1, P0 ;  /* 0x0000001305097c11 */ /* 0x000fe400080f0eff */
[----:B------:R-:W-:Y:S02]  /*0a10*/  LEA.HI.X R7, R7, R3, R22, 0x2, P1 ;  /* 0x0000000307077211 */ /* 0x000fe400008f1416 */
[----:B------:R-:W-:Y:S01]  /*0a20*/  LEA.HI.X.SX32 R3, R12, UR19, 0x1, P2 ;  /* 0x000000130c037c11 */ /* 0x000fe200090f0eff */
[----:B------:R-:W5:Y:S04]  /*0a30*/  LDG.E.U8 R8, desc[UR10][R8.64] ;  /* 0x0000000a08087981 */ /* 0x000f68000c1e1100 */
[----:B------:R-:W5:Y:S04]  /*0a40*/  LDG.E R11, desc[UR10][R6.64+0x4] ;  /* 0x0000040a060b7981 */ /* 0x000f68000c1e1900 */
[----:B------:R-:W5:Y:S04]  /*0a50*/  LDG.E.U8 R2, desc[UR10][R2.64] ;  /* 0x0000000a02027981 */ /* 0x000f68000c1e1100 */
[----:B------:R-:W5:Y:S04]  /*0a60*/  LDG.E R22, desc[UR10][R6.64+0x8] ;  /* 0x0000080a06167981 */ /* 0x000f68000c1e1900 */
[----:B------:R-:W5:Y:S01]  /*0a70*/  LDG.E R23, desc[UR10][R6.64+0xc] ;  /* 0x00000c0a06177981 */ /* 0x000f62000c1e1900 */
[----:B------:R-:W-:Y:S01]  /*0a80*/  VIADD R4, R4, 0x4 ;  /* 0x0000000404047836 */ /* 0x000fe20000000000 */
[----:B--2---:R-:W-:-:S05]  /*0a90*/  I2FP.F32.U32 R10, R10 ;  /* 0x0000000a000a7245 */ /* 0x004fca0000201000 */
[----:B---3--:R-:W-:Y:S01]  /*0aa0*/  FFMA R10, R10, R18, R17 ;  /* 0x000000120a0a7223 */ /* 0x008fe20000000011 */
[----:B----4-:R-:W-:Y:S02]  /*0ab0*/  I2FP.F32.U32 R5, R20 ;  /* 0x0000001400057245 */ /* 0x010fe40000201000 */
[----:B-----5:R-:W-:-:S03]  /*0ac0*/  I2FP.F32.U32 R12, R8 ;  /* 0x00000008000c7245 */ /* 0x020fc60000201000 */
[----:B------:R-:W-:Y:S01]  /*0ad0*/  FFMA R5, R5, R11, R10 ;  /* 0x0000000b05057223 */ /* 0x000fe2000000000a */
[----:B------:R-:W-:-:S03]  /*0ae0*/  I2FP.F32.U32 R10, R2 ;  /* 0x00000002000a7245 */ /* 0x000fc60000201000 */
[----:B------:R-:W-:-:S04]  /*0af0*/  FFMA R5, R12, R22, R5 ;  /* 0x000000160c057223 */ /* 0x000fc80000000005 */
[----:B------:R-:W-:-:S07]  /*0b00*/  FFMA R17, R10, R23, R5 ;  /* 0x000000170a117223 */ /* 0x000fce0000000005 */
.L_x_4:
[----:B------:R-:W-:Y:S05]  /*0b10*/  BRA.U !UP2, `(.L_x_3) ;  /* 0x000000010ac07547 */ /* 0x000fea000b800000 */
[----:B------:R-:W-:Y:S02]  /*0b20*/  UISETP.NE.AND UP2, UPT, UR9, 0x1, UPT ;  /* 0x000000010900788c */ /* 0x000fe4000bf45270 */
[----:B------:R-:W-:-:S07]  /*0b30*/  ULOP3.LUT UP3, URZ, UR17, 0x1, URZ, 0xc0, !UPT ;  /* 0x0000000111ff7892 */ /* 0x000fce000f86c0ff */
[----:B------:R-:W-:Y:S05]  /*0b40*/  BRA.U !UP2, `(.L_x_5) ;  /* 0x000000010a787547 */ /* 0x000fea000b800000 */
[----:B------:R-:W0:Y:S01]  /*0b50*/  LDCU UR14, c[0x0][0x398] ;  /* 0x00007300ff0e77ac */ /* 0x000e220008000800 */
[----:B------:R-:W-:Y:S01]  /*0b60*/  IMAD.IADD R5, R15, 0x1, R4 ;  /* 0x000000010f057824 */ /* 0x000fe200078e0204 */
[----:B------:R-:W1:Y:S01]  /*0b70*/  LDC.64 R6, c[0x0][0x390] ;  /* 0x0000e400ff067b82 */ /* 0x000e620000000a00 */
[----:B------:R-:W-:Y:S01]  /*0b80*/  IADD3 R12, P2, PT, R4, UR16, RZ ;  /* 0x00000010040c7c10 */ /* 0x000fe2000ff5e0ff */
[----:B------:R-:W2:Y:S02]  /*0b90*/  LDCU.64 UR18, c[0x0][0x380] ;  /* 0x00007000ff1277ac */ /* 0x000ea40008000a00 */
[----:B------:R-:W-:Y:S02]  /*0ba0*/  VIMNMX R8, PT, PT, RZ, R5, !PT ;  /* 0x00000005ff087248 */ /* 0x000fe40007fe0100 */
[----:B------:R-:W-:Y:S01]  /*0bb0*/  VIADDMNMX R9, R5, 0x1, RZ, !PT ;  /* 0x0000000105097846 */ /* 0x000fe200078001ff */
[----:B------:R-:W-:Y:S01]  /*0bc0*/  IMAD.X R18, RZ, RZ, RZ, P2 ;  /* 0x000000ffff127224 */ /* 0x000fe200010e06ff */
[----:B------:R-:W3:Y:S01]  /*0bd0*/  LDC.64 R2, c[0x0][0x390] ;  /* 0x0000e400ff027b82 */ /* 0x000ee20000000a00 */
[----:B------:R-:W-:-:S02]  /*0be0*/  VIMNMX R5, PT, PT, R8, UR7, PT ;  /* 0x0000000708057c48 */ /* 0x000fc4000bfe0100 */
[----:B------:R-:W-:-:S03]  /*0bf0*/  VIMNMX R9, PT, PT, R9, UR7, PT ;  /* 0x0000000709097c48 */ /* 0x000fc6000bfe0100 */
[C---:B0-----:R-:W-:Y:S02]  /*0c00*/  IMAD R5, R16.reuse, UR14, R5 ;  /* 0x0000000e10057c24 */ /* 0x041fe4000f8e0205 */
[----:B------:R-:W-:-:S03]  /*0c10*/  IMAD R9, R16, UR14, R9 ;  /* 0x0000000e10097c24 */ /* 0x000fc6000f8e0209 */
[----:B--2---:R-:W-:Y:S02]  /*0c20*/  IADD3 R10, P0, PT, R5, UR18, RZ ;  /* 0x00000012050a7c10 */ /* 0x004fe4000ff1e0ff */
[----:B------:R-:W-:Y:S02]  /*0c30*/  IADD3 R8, P1, PT, R9, UR18, RZ ;  /* 0x0000001209087c10 */ /* 0x000fe4000ff3e0ff */
[----:B------:R-:W-:Y:S01]  /*0c40*/  LEA.HI.X.SX32 R11, R5, UR19, 0x1, P0 ;  /* 0x00000013050b7c11 */ /* 0x000fe200080f0eff */
[----:B------:R-:W-:Y:S01]  /*0c50*/  VIADD R5, R4, UR16 ;  /* 0x0000001004057c36 */ /* 0x000fe20008000000 */
[----:B------:R-:W-:-:S03]  /*0c60*/  LEA.HI.X.SX32 R9, R9, UR19, 0x1, P1 ;  /* 0x0000001309097c11 */ /* 0x000fc600088f0eff */
[----:B-1----:R-:W-:Y:S01]  /*0c70*/  IMAD.WIDE.U32 R6, R5, 0x4, R6 ;  /* 0x0000000405067825 */ /* 0x002fe200078e0006 */
[----:B------:R-:W2:Y:S01]  /*0c80*/  LDG.E.U8 R10, desc[UR10][R10.64] ;  /* 0x0000000a0a0a7981 */ /* 0x000ea2000c1e1100 */
[----:B---3--:R-:W-:-:S03]  /*0c90*/  LEA R2, P0, R12, R2, 0x2 ;  /* 0x000000020c027211 */ /* 0x008fc600078010ff */
[----:B------:R-:W3:Y:S01]  /*0ca0*/  LDG.E.U8 R8, desc[UR10][R8.64] ;  /* 0x0000000a08087981 */ /* 0x000ee2000c1e1100 */
[----:B------:R-:W-:-:S03]  /*0cb0*/  LEA.HI.X R3, R12, R3, R18, 0x2, P0 ;  /* 0x000000030c037211 */ /* 0x000fc600000f1412 */
[----:B------:R-:W4:Y:S04]  /*0cc0*/  LDG.E R6, desc[UR10][R6.64] ;  /* 0x0000000a06067981 */ /* 0x000f28000c1e1900 */
[----:B------:R-:W5:Y:S01]  /*0cd0*/  LDG.E R2, desc[UR10][R2.64+0x4] ;  /* 0x0000040a02027981 */ /* 0x000f62000c1e1900 */
[----:B------:R-:W-:Y:S01]  /*0ce0*/  VIADD R4, R4, 0x2 ;  /* 0x0000000204047836 */ /* 0x000fe20000000000 */
[----:B--2---:R-:W-:Y:S02]  /*0cf0*/  I2FP.F32.U32 R12, R10 ;  /* 0x0000000a000c7245 */ /* 0x004fe40000201000 */
[----:B---3--:R-:W-:-:S03]  /*0d00*/  I2FP.F32.U32 R5, R8 ;  /* 0x0000000800057245 */ /* 0x008fc60000201000 */
[----:B----4-:R-:W-:-:S04]  /*0d10*/  FFMA R12, R12, R6, R17 ;  /* 0x000000060c0c7223 */ /* 0x010fc80000000011 */
[----:B-----5:R-:W-:-:S07]  /*0d20*/  FFMA R17, R5, R2, R12 ;  /* 0x0000000205117223 */ /* 0x020fce000000000c */
.L_x_5:
[----:B------:R-:W-:Y:S05]  /*0d30*/  BRA.U !UP3, `(.L_x_3) ;  /* 0x000000010b387547 */ /* 0x000fea000b800000 */
[----:B------:R-:W0:Y:S01]  /*0d40*/  LDCU UR14, c[0x0][0x398] ;  /* 0x00007300ff0e77ac */ /* 0x000e220008000800 */
[----:B------:R-:W1:Y:S01]  /*0d50*/  LDC.64 R2, c[0x0][0x390] ;  /* 0x0000e400ff027b82 */ /* 0x000e620000000a00 */
[----:B------:R-:W-:Y:S01]  /*0d60*/  VIADDMNMX R5, R15, R4, RZ, !PT ;  /* 0x000000040f057246 */ /* 0x000fe200078001ff */
[----:B------:R-:W-:Y:S01]  /*0d70*/  VIADD R9, R4, UR16 ;  /* 0x0000001004097c36 */ /* 0x000fe20008000000 */
[----:B------:R-:W2:Y:S02]  /*0d80*/  LDCU.64 UR18, c[0x0][0x380] ;  /* 0x00007000ff1277ac */ /* 0x000ea40008000a00 */
[----:B------:R-:W-:-:S05]  /*0d90*/  VIMNMX R5, PT, PT, R5, UR7, PT ;  /* 0x0000000705057c48 */ /* 0x000fca000bfe0100 */
[----:B0-----:R-:W-:-:S05]  /*0da0*/  IMAD R5, R16, UR14, R5 ;  /* 0x0000000e10057c24 */ /* 0x001fca000f8e0205 */
[----:B--2---:R-:W-:Y:S01]  /*0db0*/  IADD3 R6, P0, PT, R5, UR18, RZ ;  /* 0x0000001205067c10 */ /* 0x004fe2000ff1e0ff */
[----:B-1----:R-:W-:-:S03]  /*0dc0*/  IMAD.WIDE.U32 R2, R9, 0x4, R2 ;  /* 0x0000000409027825 */ /* 0x002fc600078e0002 */
[----:B------:R-:W-:-:S03]  /*0dd0*/  LEA.HI.X.SX32 R7, R5, UR19, 0x1, P0 ;  /* 0x0000001305077c11 */ /* 0x000fc600080f0eff */
[----:B------:R-:W2:Y:S04]  /*0de0*/  LDG.E R2, desc[UR10][R2.64] ;  /* 0x0000000a02027981 */ /* 0x000ea8000c1e1900 */
[----:B------:R-:W3:Y:S02]  /*0df0*/  LDG.E.U8 R6, desc[UR10][R6.64] ;  /* 0x0000000a06067981 */ /* 0x000ee4000c1e1100 */
[----:B---3--:R-:W-:-:S05]  /*0e00*/  I2FP.F32.U32 R4, R6 ;  /* 0x0000000600047245 */ /* 0x008fca0000201000 */
[----:B--2---:R-:W-:-:S07]  /*0e10*/  FFMA R17, R4, R2, R17 ;  /* 0x0000000204117223 */ /* 0x004fce0000000011 */
.L_x_3:
[----:B------:R-:W-:Y:S05]  /*0e20*/  BRA.U UP0, `(.L_x_6) ;  /* 0xfffffff100f87547 */ /* 0x000fea000b83ffff */
.L_x_0:
[----:B------:R-:W0:Y:S01]  /*0e30*/  LDCU UR6, c[0x0][0x398] ;  /* 0x00007300ff0677ac */ /* 0x000e220008000800 */
[----:B------:R-:W1:Y:S01]  /*0e40*/  F2I.U32.TRUNC.NTZ R17, R17 ;  /* 0x0000001100117305 */ /* 0x000e62000020f000 */
[----:B------:R-:W2:Y:S01]  /*0e50*/  LDCU.64 UR4, c[0x0][0x388] ;  /* 0x00007100ff0477ac */ /* 0x000ea20008000a00 */
[----:B0-----:R-:W-:-:S05]  /*0e60*/  IMAD R0, R0, UR6, R13 ;  /* 0x0000000600007c24 */ /* 0x001fca000f8e020d */
[----:B--2---:R-:W-:-:S04]  /*0e70*/  IADD3 R2, P0, PT, R0, UR4, RZ ;  /* 0x0000000400027c10 */ /* 0x004fc8000ff1e0ff */
[----:B------:R-:W-:-:S05]  /*0e80*/  LEA.HI.X.SX32 R3, R0, UR5, 0x1, P0 ;  /* 0x0000000500037c11 */ /* 0x000fca00080f0eff */
[----:B-1----:R-:W-:Y:S01]  /*0e90*/  STG.E.U8 desc[UR10][R2.64], R17 ;  /* 0x0000001102007986 */ /* 0x002fe2000c10110a */
[----:B------:R-:W-:Y:S05]  /*0ea0*/  EXIT ;  /* 0x000000000000794d */ /* 0x000fea0003800000 */
.L_x_7:
[----:B------:R-:W-:-:S00]  /*0eb0*/  BRA `(.L_x_7) ;  /* 0xfffffffc00fc7947 */ /* 0x000fc0000383ffff */
[----:B------:R-:W-:-:S00]  /*0ec0*/  NOP ;  /* 0x0000000000007918 */ /* 0x000fc00000000000 */
        /* <DEDUP_REMOVED lines=11> */
.L_x_8:


//--------------------- .nv.shared.reserved.0     --------------------------
	.section	.nv.shared.reserved.0,"aw",@nobits
	.weak		__nv_reservedSMEM_offset_0_alias
	.size		__nv_reservedSMEM_offset_0_alias, 0, 64
	.other		__nv_reservedSMEM_offset_0_alias,@"STO_CUDA_RESERVED_SHARED STV_DEFAULT"
__nv_reservedSMEM_offset_0_alias:
	.zero		0
	.zero		64


//--------------------- .nv.constant0._Z18convolution_kernelPhS_Pfiii --------------------------
	.section	.nv.constant0._Z18convolution_kernelPhS_Pfiii,"a",@progbits
	.sectionflags	@""
	.align	4
.nv.constant0._Z18convolution_kernelPhS_Pfiii:
	.zero		932


//--------------------- SYMBOLS --------------------------

	.type		.nv.reservedSmem.offset0,@object
	.size		.nv.reservedSmem.offset0,0x4
